	.headerflags	@"EF_CUDA_TEXMODE_UNIFIED EF_CUDA_64BIT_ADDRESS EF_CUDA_ACCELERATORS EF_CUDA_SM90 EF_CUDA_VIRTUAL_SM(EF_CUDA_SM90)"
	.elftype	@"ET_EXEC"


//--------------------- .nv.info                  --------------------------
	.section	.nv.info,"",@"SHT_CUDA_INFO"
	.align	4


	//----- nvinfo : EIATTR_REGCOUNT
	.align		4
        /*0000*/ 	.byte	0x04, 0x2f
        /*0002*/ 	.short	(.L_1 - .L_0)
	.align		4
.L_0:
        /*0004*/ 	.word	index@(triton_poi_fused__to_copy_36)
        /*0008*/ 	.word	0x00000009


	//----- nvinfo : EIATTR_MIN_STACK_SIZE
	.align		4
.L_1:
        /*000c*/ 	.byte	0x04, 0x12
        /*000e*/ 	.short	(.L_3 - .L_2)
	.align		4
.L_2:
        /*0010*/ 	.word	index@(triton_poi_fused__to_copy_36)
        /*0014*/ 	.word	0x00000000


	//----- nvinfo : EIATTR_FRAME_SIZE
	.align		4
.L_3:
        /*0018*/ 	.byte	0x04, 0x11
        /*001a*/ 	.short	(.L_5 - .L_4)
	.align		4
.L_4:
        /*001c*/ 	.word	index@(triton_poi_fused__to_copy_36)
        /*0020*/ 	.word	0x00000000


	//----- nvinfo : EIATTR_MIN_STACK_SIZE
	.align		4
.L_5:
        /*0024*/ 	.byte	0x04, 0x12
        /*0026*/ 	.short	(.L_7 - .L_6)
	.align		4
.L_6:
        /*0028*/ 	.word	index@(triton_poi_fused__to_copy_36)
        /*002c*/ 	.word	0x00000000
.L_7:


//--------------------- .nv.info.triton_poi_fused__to_copy_36 --------------------------
	.section	.nv.info.triton_poi_fused__to_copy_36,"",@"SHT_CUDA_INFO"
	.sectionflags	@""
	.align	4


	//----- nvinfo : EIATTR_CUDA_API_VERSION
	.align		4
        /*0000*/ 	.byte	0x04, 0x37
        /*0002*/ 	.short	(.L_9 - .L_8)
.L_8:
        /*0004*/ 	.word	0x0000007c


	//----- nvinfo : EIATTR_KPARAM_INFO
	.align		4
.L_9:
        /*0008*/ 	.byte	0x04, 0x17
        /*000a*/ 	.short	(.L_11 - .L_10)
.L_10:
        /*000c*/ 	.word	0x00000000
        /*0010*/ 	.short	0x0001
        /*0012*/ 	.short	0x0008
        /*0014*/ 	.byte	0x00, 0xf0, 0x11, 0x00


	//----- nvinfo : EIATTR_KPARAM_INFO
	.align		4
.L_11:
        /*0018*/ 	.byte	0x04, 0x17
        /*001a*/ 	.short	(.L_13 - .L_12)
.L_12:
        /*001c*/ 	.word	0x00000000
        /*0020*/ 	.short	0x0000
        /*0022*/ 	.short	0x0000
        /*0024*/ 	.byte	0x00, 0xf4, 0x21, 0x00


	//----- nvinfo : EIATTR_SPARSE_MMA_MASK
	.align		4
.L_13:
        /*0028*/ 	.byte	0x03, 0x50
        /*002a*/ 	.short	0x0000


	//----- nvinfo : EIATTR_MAXREG_COUNT
	.align		4
        /*002c*/ 	.byte	0x03, 0x1b
        /*002e*/ 	.short	0x00ff


	//----- nvinfo : EIATTR_EXIT_INSTR_OFFSETS
	.align		4
        /*0030*/ 	.byte	0x04, 0x1c
        /*0032*/ 	.short	(.L_15 - .L_14)


	//   ....[0]....
.L_14:
        /*0034*/ 	.word	0x000000e0


	//   ....[1]....
        /*0038*/ 	.word	0x00000110


	//----- nvinfo : EIATTR_REQNTID
	.align		4
.L_15:
        /*003c*/ 	.byte	0x04, 0x10
        /*003e*/ 	.short	(.L_17 - .L_16)
.L_16:
        /*0040*/ 	.word	0x00000020
        /*0044*/ 	.word	0x00000001
        /*0048*/ 	.word	0x00000001


	//----- nvinfo : EIATTR_CBANK_PARAM_SIZE
	.align		4
.L_17:
        /*004c*/ 	.byte	0x03, 0x19
        /*004e*/ 	.short	0x000c


	//----- nvinfo : EIATTR_PARAM_CBANK
	.align		4
        /*0050*/ 	.byte	0x04, 0x0a
        /*0052*/ 	.short	(.L_19 - .L_18)
	.align		4
.L_18:
        /*0054*/ 	.word	index@(.nv.constant0.triton_poi_fused__to_copy_36)
        /*0058*/ 	.short	0x0210
        /*005a*/ 	.short	0x000c


	//----- nvinfo : EIATTR_SW_WAR
	.align		4
.L_19:
        /*005c*/ 	.byte	0x04, 0x36
        /*005e*/ 	.short	(.L_21 - .L_20)
.L_20:
        /*0060*/ 	.word	0x00000008
.L_21:


//--------------------- .nv.callgraph             --------------------------
	.section	.nv.callgraph,"",@"SHT_CUDA_CALLGRAPH"
	.align	4
	.sectionentsize	8
	.align		4
        /*0000*/ 	.word	0x00000000
	.align		4
        /*0004*/ 	.word	0xffffffff
	.align		4
        /*0008*/ 	.word	0x00000000
	.align		4
        /*000c*/ 	.word	0xfffffffe
	.align		4
        /*0010*/ 	.word	0x00000000
	.align		4
        /*0014*/ 	.word	0xfffffffd
	.align		4
        /*0018*/ 	.word	0x00000000
	.align		4
        /*001c*/ 	.word	0xfffffffc


//--------------------- .text.triton_poi_fused__to_copy_36 --------------------------
	.section	.text.triton_poi_fused__to_copy_36,"ax",@progbits
	.align	128
        .global         triton_poi_fused__to_copy_36
        .type           triton_poi_fused__to_copy_36,@function
        .size           triton_poi_fused__to_copy_36,(.L_x_1 - triton_poi_fused__to_copy_36)
        .other          triton_poi_fused__to_copy_36,@"STO_CUDA_ENTRY STV_DEFAULT"
triton_poi_fused__to_copy_36:
.text.triton_poi_fused__to_copy_36:
[----:B------:R-:W0:Y:S02]  /*0000*/  LDC R1, c[0x0][0x28] ;  /* 0x00000a00ff017b82 */ /* 0x000e240000000800 */
[----:B------:R-:W1:Y:S01]  /*0010*/  S2R R6, SR_TID.X ;  /* 0x0000000000067919 */ /* 0x000e620000002100 */
[----:B------:R-:W2:Y:S01]  /*0020*/  LDC.64 R2, c[0x0][0x210] ;  /* 0x00008400ff027b82 */ /* 0x000ea20000000a00 */
[----:B------:R-:W3:Y:S01]  /*0030*/  S2R R5, SR_CTAID.X ;  /* 0x0000000000057919 */ /* 0x000ee20000002500 */
[C---:B-1----:R-:W-:Y:S02]  /*0040*/  LOP3.LUT R0, R6.reuse, 0x7, RZ, 0xc0, !PT ;  /* 0x0000000706007812 */ /* 0x042fe400078ec0ff */
[----:B------:R-:W-:-:S03]  /*0050*/  LOP3.LUT P0, RZ, R6, 0x18, RZ, 0xc0, !PT ;  /* 0x0000001806ff7812 */ /* 0x000fc6000780c0ff */
[----:B---3--:R-:W-:-:S04]  /*0060*/  IMAD R5, R5, 0x8, R0 ;  /* 0x0000000805057824 */ /* 0x008fc800078e0200 */
[C---:B--2---:R-:W-:Y:S01]  /*0070*/  IMAD.WIDE R2, R5.reuse, 0x8, R2 ;  /* 0x0000000805027825 */ /* 0x044fe200078e0202 */
[----:B------:R-:W-:Y:S02]  /*0080*/  I2FP.F32.S32 R0, R5 ;  /* 0x0000000500007245 */ /* 0x000fe40000201400 */
[----:B------:R-:W-:-:S03]  /*0090*/  ISETP.LT.AND P0, PT, R5, 0x8, !P0 ;  /* 0x000000080500780c */ /* 0x000fc60004701270 */
[----:B------:R-:W-:-:S05]  /*00a0*/  FMUL R0, R0, 0.14285714924335479736 ;  /* 0x3e12492500007820 */ /* 0x000fca0000400000 */
[----:B------:R-:W-:-:S04]  /*00b0*/  FMNMX R0, RZ, R0, !PT ;  /* 0x00000000ff007209 */ /* 0x000fc80007800000 */
[----:B------:R-:W1:Y:S02]  /*00c0*/  F2I.TRUNC.NTZ R4, R0 ;  /* 0x0000000000047305 */ /* 0x000e64000020f100 */
[----:B-1----:R-:W-:Y:S01]  /*00d0*/  SHF.R.S32.HI R5, RZ, 0x1f, R4 ;  /* 0x0000001fff057819 */ /* 0x002fe20000011404 */
[----:B------:R-:W-:Y:S06]  /*00e0*/  @!P0 EXIT ;  /* 0x000000000000894d */ /* 0x000fec0003800000 */
[----:B------:R-:W-:Y:S02]  /*00f0*/  ULDC.64 UR4, c[0x0][0x208] ;  /* 0x0000820000047ab9 */ /* 0x000fe40000000a00 */
[----:B------:R-:W-:Y:S01]  /*0100*/  STG.E.64 desc[UR4][R2.64], R4 ;  /* 0x0000000402007986 */ /* 0x000fe2000c101b04 */
[----:B------:R-:W-:Y:S05]  /*0110*/  EXIT ;  /* 0x000000000000794d */ /* 0x000fea0003800000 */
.L_x_0:
[----:B------:R-:W-:-:S00]  /*0120*/  BRA `(.L_x_0) ;  /* 0xfffffffc00fc7947 */ /* 0x000fc0000383ffff */
[----:B------:R-:W-:-:S00]  /*0130*/  NOP ;  /* 0x0000000000007918 */ /* 0x000fc00000000000 */
        /* <DEDUP_REMOVED lines=12> */
.L_x_1:


//--------------------- .nv.constant0.triton_poi_fused__to_copy_36 --------------------------
	.section	.nv.constant0.triton_poi_fused__to_copy_36,"a",@progbits
	.sectionflags	@""
	.align	4
.nv.constant0.triton_poi_fused__to_copy_36:
	.zero		540
